//
// Generated by NVIDIA NVVM Compiler
//
// Compiler Build ID: CL-36424714
// Cuda compilation tools, release 13.0, V13.0.88
// Based on NVVM 20.0.0
//

.version 9.0
.target sm_100
.address_size 64

	// .globl	_Z11hello_worldv
.extern .func  (.param .b32 func_retval0) vprintf
(
	.param .b64 vprintf_param_0,
	.param .b64 vprintf_param_1
)
;
.global .align 1 .b8 $str[14] = {104, 101, 108, 108, 111, 95, 119, 111, 114, 108, 100, 33, 10};

.visible .entry _Z11hello_worldv()
{
	.reg .b32 	%r<3>;
	.reg .b64 	%rd<3>;

	mov.u64 	%rd1, $str;
	cvta.global.u64 	%rd2, %rd1;
	{ // callseq 0, 0
	.param .b64 param0;
	st.param.b64 	[param0], %rd2;
	.param .b64 param1;
	st.param.b64 	[param1], 0;
	.param .b32 retval0;
	call.uni (retval0), 
	vprintf, 
	(
	param0, 
	param1
	);
	ld.param.b32 	%r1, [retval0];
	} // callseq 0
	ret;

}


// ===== COMPILED SASS (sm_100) =====

	.target	sm_100

	.elftype	@"ET_EXEC"


//--------------------- .note.nv.tkinfo           --------------------------
	.section	.note.nv.tkinfo,"",@"SHT_NOTE"
	.sectionflags	@"SHF_NOTE_NV_TKINFO"
	.tkinfo
        /*0018*/ 	.word	0x00000002
        /*0030*/ 	.string	""
        /*0030*/ 	.string	"ptxas"
        /*0030*/ 	.string	"Cuda compilation tools, release 13.0, V13.0.88"
        /*0030*/ 	.string	"Build cuda_13.0.r13.0/compiler.36424714_0"
        /*0030*/ 	.string	"-arch sm_100 -m 64 "



//--------------------- .note.nv.cuinfo           --------------------------
	.section	.note.nv.cuinfo,"",@"SHT_NOTE"
	.sectionflags	@"SHF_NOTE_NV_CUINFO"
        /*0018*/ 	.short	0x0002
        /*001a*/ 	.short	0x0064
        /*001c*/ 	.short	0x0082
	.zero		2


//--------------------- .nv.info                  --------------------------
	.section	.nv.info,"",@"SHT_CUDA_INFO"
	.align	4


	//----- nvinfo : EIATTR_REGCOUNT
	.align		4
        /*0000*/ 	.byte	0x04, 0x2f
        /*0002*/ 	.short	(.L_2 - .L_1)
	.align		4
.L_1:
        /*0004*/ 	.word	index@(_Z11hello_worldv)
        /*0008*/ 	.word	0x00000018


	//----- nvinfo : EIATTR_FRAME_SIZE
	.align		4
.L_2:
        /*000c*/ 	.byte	0x04, 0x11
        /*000e*/ 	.short	(.L_4 - .L_3)
	.align		4
.L_3:
        /*0010*/ 	.word	index@(_Z11hello_worldv)
        /*0014*/ 	.word	0x00000000


	//----- nvinfo : EIATTR_MIN_STACK_SIZE
	.align		4
.L_4:
        /*0018*/ 	.byte	0x04, 0x12
        /*001a*/ 	.short	(.L_6 - .L_5)
	.align		4
.L_5:
        /*001c*/ 	.word	index@(_Z11hello_worldv)
        /*0020*/ 	.word	0x00000000
.L_6:


//--------------------- .nv.compat                --------------------------
	.section	.nv.compat,"",@"SHT_CUDA_COMPAT_INFO"
	.align	4
        /*0000*/ 	.byte	0x02, 0x09, 0x00, 0x00, 0x02, 0x02, 0x01, 0x00, 0x02, 0x05, 0x05, 0x00, 0x03, 0x07, 0x01, 0x01
        /*0010*/ 	.byte	0x02, 0x03, 0x00, 0x00, 0x02, 0x06, 0x01, 0x00, 0x04, 0x0b, 0x08, 0x00, 0x09, 0x00, 0x00, 0x00
        /*0020*/ 	.byte	0x00, 0x00, 0x00, 0x00


//--------------------- .nv.info._Z11hello_worldv --------------------------
	.section	.nv.info._Z11hello_worldv,"",@"SHT_CUDA_INFO"
	.sectionflags	@""
	.align	4


	//----- nvinfo : EIATTR_CUDA_API_VERSION
	.align		4
        /*0000*/ 	.byte	0x04, 0x37
        /*0002*/ 	.short	(.L_8 - .L_7)
.L_7:
        /*0004*/ 	.word	0x00000082


	//----- nvinfo : EIATTR_SPARSE_MMA_MASK
	.align		4
.L_8:
        /*0008*/ 	.byte	0x03, 0x50
        /*000a*/ 	.short	0x0000


	//----- nvinfo : EIATTR_MAXREG_COUNT
	.align		4
        /*000c*/ 	.byte	0x03, 0x1b
        /*000e*/ 	.short	0x00ff


	//----- nvinfo : EIATTR_EXTERNS
	.align		4
        /*0010*/ 	.byte	0x04, 0x0f
        /*0012*/ 	.short	(.L_10 - .L_9)


	//   ....[0]....
	.align		4
.L_9:
        /*0014*/ 	.word	index@(vprintf)


	//----- nvinfo : EIATTR_MERCURY_ISA_VERSION
	.align		4
.L_10:
        /*0018*/ 	.byte	0x03, 0x5f
        /*001a*/ 	.short	0x0101


	//----- nvinfo : EIATTR_VRC_CTA_INIT_COUNT
	.align		4
        /*001c*/ 	.byte	0x02, 0x4a
	.zero		1
	.zero		1


	//----- nvinfo : EIATTR_SYSCALL_OFFSETS
	.align		4
        /*0020*/ 	.byte	0x04, 0x46
        /*0022*/ 	.short	(.L_12 - .L_11)


	//   ....[0]....
.L_11:
        /*0024*/ 	.word	0x00000080


	//----- nvinfo : EIATTR_EXIT_INSTR_OFFSETS
	.align		4
.L_12:
        /*0028*/ 	.byte	0x04, 0x1c
        /*002a*/ 	.short	(.L_14 - .L_13)


	//   ....[0]....
.L_13:
        /*002c*/ 	.word	0x00000090


	//----- nvinfo : EIATTR_SW_WAR
	.align		4
.L_14:
        /*0030*/ 	.byte	0x04, 0x36
        /*0032*/ 	.short	(.L_16 - .L_15)
.L_15:
        /*0034*/ 	.word	0x00000008
.L_16:


//--------------------- .nv.callgraph             --------------------------
	.section	.nv.callgraph,"",@"SHT_CUDA_CALLGRAPH"
	.align	4
	.sectionentsize	8
	.align		4
        /*0000*/ 	.word	0x00000000
	.align		4
        /*0004*/ 	.word	0xffffffff
	.align		4
        /*0008*/ 	.word	index@(_Z11hello_worldv)
	.align		4
        /*000c*/ 	.word	index@(vprintf)
	.align		4
        /*0010*/ 	.word	0x00000000
	.align		4
        /*0014*/ 	.word	0xfffffffe
	.align		4
        /*0018*/ 	.word	0x00000000
	.align		4
        /*001c*/ 	.word	0xfffffffd
	.align		4
        /*0020*/ 	.word	0x00000000
	.align		4
        /*0024*/ 	.word	0xfffffffc


//--------------------- .nv.constant4             --------------------------
	.section	.nv.constant4,"a",@progbits
	.align	8
	.align		8
.nv.constant4:
        /*0000*/ 	.dword	vprintf
	.align		8
        /*0008*/ 	.dword	$str


//--------------------- .text._Z11hello_worldv    --------------------------
	.section	.text._Z11hello_worldv,"ax",@progbits
	.align	128
        .global         _Z11hello_worldv
        .type           _Z11hello_worldv,@function
        .size           _Z11hello_worldv,(.L_x_2 - _Z11hello_worldv)
        .other          _Z11hello_worldv,@"STO_CUDA_ENTRY STV_DEFAULT"
_Z11hello_worldv:
.text._Z11hello_worldv:
[----:B------:R-:W0:Y:S01]  /*0000*/  LDC R1, c[0x0][0x37c] ;  /* 0x0000df00ff017b82 */ /* 0x000e220000000800 */
[----:B------:R-:W-:Y:S01]  /*0010*/  MOV R0, 0x0 ;  /* 0x0000000000007802 */ /* 0x000fe20000000f00 */
[----:B------:R-:W1:Y:S01]  /*0020*/  LDCU.64 UR4, c[0x4][0x8] ;  /* 0x01000100ff0477ac */ /* 0x000e620008000a00 */
[----:B------:R-:W-:-:S05]  /*0030*/  CS2R R6, SRZ ;  /* 0x0000000000067805 */ /* 0x000fca000001ff00 */
[----:B------:R2:W3:Y:S01]  /*0040*/  LDC.64 R2, c[0x4][R0] ;  /* 0x0100000000027b82 */ /* 0x0004e20000000a00 */
[----:B-1----:R-:W-:Y:S02]  /*0050*/  IMAD.U32 R4, RZ, RZ, UR4 ;  /* 0x00000004ff047e24 */ /* 0x002fe4000f8e00ff */
[----:B--2---:R-:W-:-:S07]  /*0060*/  IMAD.U32 R5, RZ, RZ, UR5 ;  /* 0x00000005ff057e24 */ /* 0x004fce000f8e00ff */
[----:B------:R-:W-:-:S07]  /*0070*/  LEPC R20, `(.L_x_0) ;  /* 0x000000001014794e */ /* 0x000fce0000000000 */
[----:B0--3--:R-:W-:Y:S05]  /*0080*/  CALL.ABS.NOINC R2 ;  /* 0x0000000002007343 */ /* 0x009fea0003c00000 */
.L_x_0:
[----:B------:R-:W-:Y:S05]  /*0090*/  EXIT ;  /* 0x000000000000794d */ /* 0x000fea0003800000 */
.L_x_1:
[----:B------:R-:W-:-:S00]  /*00a0*/  BRA `(.L_x_1) ;  /* 0xfffffffc00fc7947 */ /* 0x000fc0000383ffff */
[----:B------:R-:W-:-:S00]  /*00b0*/  NOP ;  /* 0x0000000000007918 */ /* 0x000fc00000000000 */
        /* <DEDUP_REMOVED lines=12> */
.L_x_2:


//--------------------- .nv.global.init           --------------------------
	.section	.nv.global.init,"aw",@progbits
.nv.global.init:
	.type		$str,@object
	.size		$str,(.L_0 - $str)
$str:
        /*0000*/ 	.byte	0x68, 0x65, 0x6c, 0x6c, 0x6f, 0x5f, 0x77, 0x6f, 0x72, 0x6c, 0x64, 0x21, 0x0a, 0x00
.L_0:


//--------------------- .nv.shared.reserved.0     --------------------------
	.section	.nv.shared.reserved.0,"aw",@nobits
	.weak		__nv_reservedSMEM_offset_0_alias
	.size		__nv_reservedSMEM_offset_0_alias, 0, 64
	.other		__nv_reservedSMEM_offset_0_alias,@"STO_CUDA_RESERVED_SHARED STV_DEFAULT"
__nv_reservedSMEM_offset_0_alias:
	.zero		0
	.zero		64


//--------------------- .nv.constant0._Z11hello_worldv --------------------------
	.section	.nv.constant0._Z11hello_worldv,"a",@progbits
	.sectionflags	@""
	.align	4
.nv.constant0._Z11hello_worldv:
	.zero		896


//--------------------- SYMBOLS --------------------------

	.type		.nv.reservedSmem.offset0,@object
	.size		.nv.reservedSmem.offset0,0x4
	.type		vprintf,@function
